//
// Generated by NVIDIA NVVM Compiler
//
// Compiler Build ID: CL-36424714
// Cuda compilation tools, release 13.0, V13.0.88
// Based on NVVM 20.0.0
//

.version 9.0
.target sm_100
.address_size 64

	// .globl	_Z13multiplyScalePKfS0_Pffi

.visible .entry _Z13multiplyScalePKfS0_Pffi(
	.param .u64 .ptr .align 1 _Z13multiplyScalePKfS0_Pffi_param_0,
	.param .u64 .ptr .align 1 _Z13multiplyScalePKfS0_Pffi_param_1,
	.param .u64 .ptr .align 1 _Z13multiplyScalePKfS0_Pffi_param_2,
	.param .f32 _Z13multiplyScalePKfS0_Pffi_param_3,
	.param .u32 _Z13multiplyScalePKfS0_Pffi_param_4
)
{
	.reg .pred 	%p<2>;
	.reg .b32 	%r<6>;
	.reg .b32 	%f<6>;
	.reg .b64 	%rd<11>;

	ld.param.u64 	%rd1, [_Z13multiplyScalePKfS0_Pffi_param_0];
	ld.param.u64 	%rd2, [_Z13multiplyScalePKfS0_Pffi_param_1];
	ld.param.u64 	%rd3, [_Z13multiplyScalePKfS0_Pffi_param_2];
	ld.param.f32 	%f1, [_Z13multiplyScalePKfS0_Pffi_param_3];
	ld.param.u32 	%r2, [_Z13multiplyScalePKfS0_Pffi_param_4];
	mov.u32 	%r3, %ctaid.x;
	mov.u32 	%r4, %ntid.x;
	mov.u32 	%r5, %tid.x;
	mad.lo.s32 	%r1, %r3, %r4, %r5;
	setp.ge.s32 	%p1, %r1, %r2;
	@%p1 bra 	$L__BB0_2;
	cvta.to.global.u64 	%rd4, %rd1;
	cvta.to.global.u64 	%rd5, %rd2;
	cvta.to.global.u64 	%rd6, %rd3;
	mul.wide.s32 	%rd7, %r1, 4;
	add.s64 	%rd8, %rd4, %rd7;
	ld.global.f32 	%f2, [%rd8];
	mul.f32 	%f3, %f1, %f2;
	add.s64 	%rd9, %rd5, %rd7;
	ld.global.f32 	%f4, [%rd9];
	mul.f32 	%f5, %f3, %f4;
	add.s64 	%rd10, %rd6, %rd7;
	st.global.f32 	[%rd10], %f5;
$L__BB0_2:
	ret;

}


// ===== COMPILED SASS (sm_100) =====

	.target	sm_100

	.elftype	@"ET_EXEC"


//--------------------- .note.nv.tkinfo           --------------------------
	.section	.note.nv.tkinfo,"",@"SHT_NOTE"
	.sectionflags	@"SHF_NOTE_NV_TKINFO"
	.tkinfo
        /*0018*/ 	.word	0x00000002
        /*0030*/ 	.string	""
        /*0030*/ 	.string	"ptxas"
        /*0030*/ 	.string	"Cuda compilation tools, release 13.0, V13.0.88"
        /*0030*/ 	.string	"Build cuda_13.0.r13.0/compiler.36424714_0"
        /*0030*/ 	.string	"-arch sm_100 -m 64 "



//--------------------- .note.nv.cuinfo           --------------------------
	.section	.note.nv.cuinfo,"",@"SHT_NOTE"
	.sectionflags	@"SHF_NOTE_NV_CUINFO"
        /*0018*/ 	.short	0x0002
        /*001a*/ 	.short	0x0064
        /*001c*/ 	.short	0x0082
	.zero		2


//--------------------- .nv.info                  --------------------------
	.section	.nv.info,"",@"SHT_CUDA_INFO"
	.align	4


	//----- nvinfo : EIATTR_REGCOUNT
	.align		4
        /*0000*/ 	.byte	0x04, 0x2f
        /*0002*/ 	.short	(.L_1 - .L_0)
	.align		4
.L_0:
        /*0004*/ 	.word	index@(_Z13multiplyScalePKfS0_Pffi)
        /*0008*/ 	.word	0x0000000c


	//----- nvinfo : EIATTR_FRAME_SIZE
	.align		4
.L_1:
        /*000c*/ 	.byte	0x04, 0x11
        /*000e*/ 	.short	(.L_3 - .L_2)
	.align		4
.L_2:
        /*0010*/ 	.word	index@(_Z13multiplyScalePKfS0_Pffi)
        /*0014*/ 	.word	0x00000000


	//----- nvinfo : EIATTR_MIN_STACK_SIZE
	.align		4
.L_3:
        /*0018*/ 	.byte	0x04, 0x12
        /*001a*/ 	.short	(.L_5 - .L_4)
	.align		4
.L_4:
        /*001c*/ 	.word	index@(_Z13multiplyScalePKfS0_Pffi)
        /*0020*/ 	.word	0x00000000
.L_5:


//--------------------- .nv.compat                --------------------------
	.section	.nv.compat,"",@"SHT_CUDA_COMPAT_INFO"
	.align	4
        /*0000*/ 	.byte	0x02, 0x09, 0x00, 0x00, 0x02, 0x02, 0x01, 0x00, 0x02, 0x05, 0x05, 0x00, 0x03, 0x07, 0x01, 0x01
        /*0010*/ 	.byte	0x02, 0x03, 0x00, 0x00, 0x02, 0x06, 0x01, 0x00, 0x04, 0x0b, 0x08, 0x00, 0x09, 0x00, 0x00, 0x00
        /*0020*/ 	.byte	0x00, 0x00, 0x00, 0x00


//--------------------- .nv.info._Z13multiplyScalePKfS0_Pffi --------------------------
	.section	.nv.info._Z13multiplyScalePKfS0_Pffi,"",@"SHT_CUDA_INFO"
	.sectionflags	@""
	.align	4


	//----- nvinfo : EIATTR_CUDA_API_VERSION
	.align		4
        /*0000*/ 	.byte	0x04, 0x37
        /*0002*/ 	.short	(.L_7 - .L_6)
.L_6:
        /*0004*/ 	.word	0x00000082


	//----- nvinfo : EIATTR_KPARAM_INFO
	.align		4
.L_7:
        /*0008*/ 	.byte	0x04, 0x17
        /*000a*/ 	.short	(.L_9 - .L_8)
.L_8:
        /*000c*/ 	.word	0x00000000
        /*0010*/ 	.short	0x0004
        /*0012*/ 	.short	0x001c
        /*0014*/ 	.byte	0x00, 0xf0, 0x11, 0x00


	//----- nvinfo : EIATTR_KPARAM_INFO
	.align		4
.L_9:
        /*0018*/ 	.byte	0x04, 0x17
        /*001a*/ 	.short	(.L_11 - .L_10)
.L_10:
        /*001c*/ 	.word	0x00000000
        /*0020*/ 	.short	0x0003
        /*0022*/ 	.short	0x0018
        /*0024*/ 	.byte	0x00, 0xf0, 0x11, 0x00


	//----- nvinfo : EIATTR_KPARAM_INFO
	.align		4
.L_11:
        /*0028*/ 	.byte	0x04, 0x17
        /*002a*/ 	.short	(.L_13 - .L_12)
.L_12:
        /*002c*/ 	.word	0x00000000
        /*0030*/ 	.short	0x0002
        /*0032*/ 	.short	0x0010
        /*0034*/ 	.byte	0x00, 0xf5, 0x21, 0x00


	//----- nvinfo : EIATTR_KPARAM_INFO
	.align		4
.L_13:
        /*0038*/ 	.byte	0x04, 0x17
        /*003a*/ 	.short	(.L_15 - .L_14)
.L_14:
        /*003c*/ 	.word	0x00000000
        /*0040*/ 	.short	0x0001
        /*0042*/ 	.short	0x0008
        /*0044*/ 	.byte	0x00, 0xf5, 0x21, 0x00


	//----- nvinfo : EIATTR_KPARAM_INFO
	.align		4
.L_15:
        /*0048*/ 	.byte	0x04, 0x17
        /*004a*/ 	.short	(.L_17 - .L_16)
.L_16:
        /*004c*/ 	.word	0x00000000
        /*0050*/ 	.short	0x0000
        /*0052*/ 	.short	0x0000
        /*0054*/ 	.byte	0x00, 0xf5, 0x21, 0x00


	//----- nvinfo : EIATTR_SPARSE_MMA_MASK
	.align		4
.L_17:
        /*0058*/ 	.byte	0x03, 0x50
        /*005a*/ 	.short	0x0000


	//----- nvinfo : EIATTR_MAXREG_COUNT
	.align		4
        /*005c*/ 	.byte	0x03, 0x1b
        /*005e*/ 	.short	0x00ff


	//----- nvinfo : EIATTR_MERCURY_ISA_VERSION
	.align		4
        /*0060*/ 	.byte	0x03, 0x5f
        /*0062*/ 	.short	0x0101


	//----- nvinfo : EIATTR_VRC_CTA_INIT_COUNT
	.align		4
        /*0064*/ 	.byte	0x02, 0x4a
	.zero		1
	.zero		1


	//----- nvinfo : EIATTR_EXIT_INSTR_OFFSETS
	.align		4
        /*0068*/ 	.byte	0x04, 0x1c
        /*006a*/ 	.short	(.L_19 - .L_18)


	//   ....[0]....
.L_18:
        /*006c*/ 	.word	0x00000070


	//   ....[1]....
        /*0070*/ 	.word	0x00000150


	//----- nvinfo : EIATTR_CBANK_PARAM_SIZE
	.align		4
.L_19:
        /*0074*/ 	.byte	0x03, 0x19
        /*0076*/ 	.short	0x0020


	//----- nvinfo : EIATTR_PARAM_CBANK
	.align		4
        /*0078*/ 	.byte	0x04, 0x0a
        /*007a*/ 	.short	(.L_21 - .L_20)
	.align		4
.L_20:
        /*007c*/ 	.word	index@(.nv.constant0._Z13multiplyScalePKfS0_Pffi)
        /*0080*/ 	.short	0x0380
        /*0082*/ 	.short	0x0020


	//----- nvinfo : EIATTR_SW_WAR
	.align		4
.L_21:
        /*0084*/ 	.byte	0x04, 0x36
        /*0086*/ 	.short	(.L_23 - .L_22)
.L_22:
        /*0088*/ 	.word	0x00000008
.L_23:


//--------------------- .nv.callgraph             --------------------------
	.section	.nv.callgraph,"",@"SHT_CUDA_CALLGRAPH"
	.align	4
	.sectionentsize	8
	.align		4
        /*0000*/ 	.word	0x00000000
	.align		4
        /*0004*/ 	.word	0xffffffff
	.align		4
        /*0008*/ 	.word	0x00000000
	.align		4
        /*000c*/ 	.word	0xfffffffe
	.align		4
        /*0010*/ 	.word	0x00000000
	.align		4
        /*0014*/ 	.word	0xfffffffd
	.align		4
        /*0018*/ 	.word	0x00000000
	.align		4
        /*001c*/ 	.word	0xfffffffc


//--------------------- .text._Z13multiplyScalePKfS0_Pffi --------------------------
	.section	.text._Z13multiplyScalePKfS0_Pffi,"ax",@progbits
	.align	128
        .global         _Z13multiplyScalePKfS0_Pffi
        .type           _Z13multiplyScalePKfS0_Pffi,@function
        .size           _Z13multiplyScalePKfS0_Pffi,(.L_x_1 - _Z13multiplyScalePKfS0_Pffi)
        .other          _Z13multiplyScalePKfS0_Pffi,@"STO_CUDA_ENTRY STV_DEFAULT"
_Z13multiplyScalePKfS0_Pffi:
.text._Z13multiplyScalePKfS0_Pffi:
[----:B------:R-:W-:Y:S01]  /*0000*/  LDC R1, c[0x0][0x37c] ;  /* 0x0000df00ff017b82 */ /* 0x000fe20000000800 */
[----:B------:R-:W0:Y:S07]  /*0010*/  S2R R0, SR_TID.X ;  /* 0x0000000000007919 */ /* 0x000e2e0000002100 */
[----:B------:R-:W0:Y:S01]  /*0020*/  S2UR UR4, SR_CTAID.X ;  /* 0x00000000000479c3 */ /* 0x000e220000002500 */
[----:B------:R-:W1:Y:S07]  /*0030*/  LDCU UR5, c[0x0][0x39c] ;  /* 0x00007380ff0577ac */ /* 0x000e6e0008000800 */
[----:B------:R-:W0:Y:S02]  /*0040*/  LDC R9, c[0x0][0x360] ;  /* 0x0000d800ff097b82 */ /* 0x000e240000000800 */
[----:B0-----:R-:W-:-:S05]  /*0050*/  IMAD R9, R9, UR4, R0 ;  /* 0x0000000409097c24 */ /* 0x001fca000f8e0200 */
[----:B-1----:R-:W-:-:S13]  /*0060*/  ISETP.GE.AND P0, PT, R9, UR5, PT ;  /* 0x0000000509007c0c */ /* 0x002fda000bf06270 */
[----:B------:R-:W-:Y:S05]  /*0070*/  @P0 EXIT ;  /* 0x000000000000094d */ /* 0x000fea0003800000 */
[----:B------:R-:W0:Y:S01]  /*0080*/  LDC.64 R2, c[0x0][0x380] ;  /* 0x0000e000ff027b82 */ /* 0x000e220000000a00 */
[----:B------:R-:W1:Y:S01]  /*0090*/  LDCU.64 UR4, c[0x0][0x358] ;  /* 0x00006b00ff0477ac */ /* 0x000e620008000a00 */
[----:B------:R-:W2:Y:S06]  /*00a0*/  LDCU UR6, c[0x0][0x398] ;  /* 0x00007300ff0677ac */ /* 0x000eac0008000800 */
[----:B------:R-:W3:Y:S08]  /*00b0*/  LDC.64 R4, c[0x0][0x388] ;  /* 0x0000e200ff047b82 */ /* 0x000ef00000000a00 */
[----:B------:R-:W4:Y:S01]  /*00c0*/  LDC.64 R6, c[0x0][0x390] ;  /* 0x0000e400ff067b82 */ /* 0x000f220000000a00 */
[----:B0-----:R-:W-:-:S06]  /*00d0*/  IMAD.WIDE R2, R9, 0x4, R2 ;  /* 0x0000000409027825 */ /* 0x001fcc00078e0202 */
[----:B-1----:R-:W2:Y:S01]  /*00e0*/  LDG.E R2, desc[UR4][R2.64] ;  /* 0x0000000402027981 */ /* 0x002ea2000c1e1900 */
[----:B---3--:R-:W-:-:S06]  /*00f0*/  IMAD.WIDE R4, R9, 0x4, R4 ;  /* 0x0000000409047825 */ /* 0x008fcc00078e0204 */
[----:B------:R-:W3:Y:S01]  /*0100*/  LDG.E R5, desc[UR4][R4.64] ;  /* 0x0000000404057981 */ /* 0x000ee2000c1e1900 */
[----:B----4-:R-:W-:-:S04]  /*0110*/  IMAD.WIDE R6, R9, 0x4, R6 ;  /* 0x0000000409067825 */ /* 0x010fc800078e0206 */
[----:B--2---:R-:W-:-:S04]  /*0120*/  FMUL R0, R2, UR6 ;  /* 0x0000000602007c20 */ /* 0x004fc80008400000 */
[----:B---3--:R-:W-:-:S05]  /*0130*/  FMUL R9, R0, R5 ;  /* 0x0000000500097220 */ /* 0x008fca0000400000 */
[----:B------:R-:W-:Y:S01]  /*0140*/  STG.E desc[UR4][R6.64], R9 ;  /* 0x0000000906007986 */ /* 0x000fe2000c101904 */
[----:B------:R-:W-:Y:S05]  /*0150*/  EXIT ;  /* 0x000000000000794d */ /* 0x000fea0003800000 */
.L_x_0:
[----:B------:R-:W-:-:S00]  /*0160*/  BRA `(.L_x_0) ;  /* 0xfffffffc00fc7947 */ /* 0x000fc0000383ffff */
[----:B------:R-:W-:-:S00]  /*0170*/  NOP ;  /* 0x0000000000007918 */ /* 0x000fc00000000000 */
        /* <DEDUP_REMOVED lines=8> */
.L_x_1:


//--------------------- .nv.shared.reserved.0     --------------------------
	.section	.nv.shared.reserved.0,"aw",@nobits
	.weak		__nv_reservedSMEM_offset_0_alias
	.size		__nv_reservedSMEM_offset_0_alias, 0, 64
	.other		__nv_reservedSMEM_offset_0_alias,@"STO_CUDA_RESERVED_SHARED STV_DEFAULT"
__nv_reservedSMEM_offset_0_alias:
	.zero		0
	.zero		64


//--------------------- .nv.constant0._Z13multiplyScalePKfS0_Pffi --------------------------
	.section	.nv.constant0._Z13multiplyScalePKfS0_Pffi,"a",@progbits
	.sectionflags	@""
	.align	4
.nv.constant0._Z13multiplyScalePKfS0_Pffi:
	.zero		928


//--------------------- SYMBOLS --------------------------

	.type		.nv.reservedSmem.offset0,@object
	.size		.nv.reservedSmem.offset0,0x4
